	.headerflags	@"EF_CUDA_TEXMODE_UNIFIED EF_CUDA_64BIT_ADDRESS EF_CUDA_ACCELERATORS EF_CUDA_SM90 EF_CUDA_VIRTUAL_SM(EF_CUDA_SM90)"
	.elftype	@"ET_EXEC"


//--------------------- .nv.info                  --------------------------
	.section	.nv.info,"",@"SHT_CUDA_INFO"
	.align	4


	//----- nvinfo : EIATTR_REGCOUNT
	.align		4
        /*0000*/ 	.byte	0x04, 0x2f
        /*0002*/ 	.short	(.L_1 - .L_0)
	.align		4
.L_0:
        /*0004*/ 	.word	index@(triton_poi_fused_relu_18)
        /*0008*/ 	.word	0x00000008


	//----- nvinfo : EIATTR_MIN_STACK_SIZE
	.align		4
.L_1:
        /*000c*/ 	.byte	0x04, 0x12
        /*000e*/ 	.short	(.L_3 - .L_2)
	.align		4
.L_2:
        /*0010*/ 	.word	index@(triton_poi_fused_relu_18)
        /*0014*/ 	.word	0x00000000


	//----- nvinfo : EIATTR_FRAME_SIZE
	.align		4
.L_3:
        /*0018*/ 	.byte	0x04, 0x11
        /*001a*/ 	.short	(.L_5 - .L_4)
	.align		4
.L_4:
        /*001c*/ 	.word	index@(triton_poi_fused_relu_18)
        /*0020*/ 	.word	0x00000000


	//----- nvinfo : EIATTR_MIN_STACK_SIZE
	.align		4
.L_5:
        /*0024*/ 	.byte	0x04, 0x12
        /*0026*/ 	.short	(.L_7 - .L_6)
	.align		4
.L_6:
        /*0028*/ 	.word	index@(triton_poi_fused_relu_18)
        /*002c*/ 	.word	0x00000000
.L_7:


//--------------------- .nv.info.triton_poi_fused_relu_18 --------------------------
	.section	.nv.info.triton_poi_fused_relu_18,"",@"SHT_CUDA_INFO"
	.sectionflags	@""
	.align	4


	//----- nvinfo : EIATTR_CUDA_API_VERSION
	.align		4
        /*0000*/ 	.byte	0x04, 0x37
        /*0002*/ 	.short	(.L_9 - .L_8)
.L_8:
        /*0004*/ 	.word	0x0000007c


	//----- nvinfo : EIATTR_KPARAM_INFO
	.align		4
.L_9:
        /*0008*/ 	.byte	0x04, 0x17
        /*000a*/ 	.short	(.L_11 - .L_10)
.L_10:
        /*000c*/ 	.word	0x00000000
        /*0010*/ 	.short	0x0001
        /*0012*/ 	.short	0x0008
        /*0014*/ 	.byte	0x00, 0xf0, 0x11, 0x00


	//----- nvinfo : EIATTR_KPARAM_INFO
	.align		4
.L_11:
        /*0018*/ 	.byte	0x04, 0x17
        /*001a*/ 	.short	(.L_13 - .L_12)
.L_12:
        /*001c*/ 	.word	0x00000000
        /*0020*/ 	.short	0x0000
        /*0022*/ 	.short	0x0000
        /*0024*/ 	.byte	0x00, 0xf4, 0x21, 0x00


	//----- nvinfo : EIATTR_SPARSE_MMA_MASK
	.align		4
.L_13:
        /*0028*/ 	.byte	0x03, 0x50
        /*002a*/ 	.short	0x0000


	//----- nvinfo : EIATTR_MAXREG_COUNT
	.align		4
        /*002c*/ 	.byte	0x03, 0x1b
        /*002e*/ 	.short	0x00ff


	//----- nvinfo : EIATTR_EXIT_INSTR_OFFSETS
	.align		4
        /*0030*/ 	.byte	0x04, 0x1c
        /*0032*/ 	.short	(.L_15 - .L_14)


	//   ....[0]....
.L_14:
        /*0034*/ 	.word	0x00000100


	//   ....[1]....
        /*0038*/ 	.word	0x00000120


	//----- nvinfo : EIATTR_REQNTID
	.align		4
.L_15:
        /*003c*/ 	.byte	0x04, 0x10
        /*003e*/ 	.short	(.L_17 - .L_16)
.L_16:
        /*0040*/ 	.word	0x00000080
        /*0044*/ 	.word	0x00000001
        /*0048*/ 	.word	0x00000001


	//----- nvinfo : EIATTR_CRS_STACK_SIZE
	.align		4
.L_17:
        /*004c*/ 	.byte	0x04, 0x1e
        /*004e*/ 	.short	(.L_19 - .L_18)
.L_18:
        /*0050*/ 	.word	0x00000000


	//----- nvinfo : EIATTR_CBANK_PARAM_SIZE
	.align		4
.L_19:
        /*0054*/ 	.byte	0x03, 0x19
        /*0056*/ 	.short	0x000c


	//----- nvinfo : EIATTR_PARAM_CBANK
	.align		4
        /*0058*/ 	.byte	0x04, 0x0a
        /*005a*/ 	.short	(.L_21 - .L_20)
	.align		4
.L_20:
        /*005c*/ 	.word	index@(.nv.constant0.triton_poi_fused_relu_18)
        /*0060*/ 	.short	0x0210
        /*0062*/ 	.short	0x000c


	//----- nvinfo : EIATTR_SW_WAR
	.align		4
.L_21:
        /*0064*/ 	.byte	0x04, 0x36
        /*0066*/ 	.short	(.L_23 - .L_22)
.L_22:
        /*0068*/ 	.word	0x00000008
.L_23:


//--------------------- .nv.callgraph             --------------------------
	.section	.nv.callgraph,"",@"SHT_CUDA_CALLGRAPH"
	.align	4
	.sectionentsize	8
	.align		4
        /*0000*/ 	.word	0x00000000
	.align		4
        /*0004*/ 	.word	0xffffffff
	.align		4
        /*0008*/ 	.word	0x00000000
	.align		4
        /*000c*/ 	.word	0xfffffffe
	.align		4
        /*0010*/ 	.word	0x00000000
	.align		4
        /*0014*/ 	.word	0xfffffffd
	.align		4
        /*0018*/ 	.word	0x00000000
	.align		4
        /*001c*/ 	.word	0xfffffffc


//--------------------- .text.triton_poi_fused_relu_18 --------------------------
	.section	.text.triton_poi_fused_relu_18,"ax",@progbits
	.align	128
        .global         triton_poi_fused_relu_18
        .type           triton_poi_fused_relu_18,@function
        .size           triton_poi_fused_relu_18,(.L_x_3 - triton_poi_fused_relu_18)
        .other          triton_poi_fused_relu_18,@"STO_CUDA_ENTRY STV_DEFAULT"
triton_poi_fused_relu_18:
.text.triton_poi_fused_relu_18:
[----:B------:R-:W0:Y:S02]  /*0000*/  LDC R1, c[0x0][0x28] ;  /* 0x00000a00ff017b82 */ /* 0x000e240000000800 */
[----:B------:R-:W1:Y:S01]  /*0010*/  S2R R0, SR_TID.X ;  /* 0x0000000000007919 */ /* 0x000e620000002100 */
[----:B------:R-:W2:Y:S01]  /*0020*/  LDC.64 R2, c[0x0][0x210] ;  /* 0x00008400ff027b82 */ /* 0x000ea20000000a00 */
[----:B------:R-:W-:Y:S01]  /*0030*/  ULDC.64 UR4, c[0x0][0x208] ;  /* 0x0000820000047ab9 */ /* 0x000fe20000000a00 */
[----:B------:R-:W-:Y:S01]  /*0040*/  BSSY B0, `(.L_x_0) ;  /* 0x0000009000007945 */ /* 0x000fe20003800000 */
[----:B------:R-:W3:Y:S01]  /*0050*/  S2R R5, SR_CTAID.X ;  /* 0x0000000000057919 */ /* 0x000ee20000002500 */
[----:B-1----:R-:W-:-:S05]  /*0060*/  LOP3.LUT R0, R0, 0x7f, RZ, 0xc0, !PT ;  /* 0x0000007f00007812 */ /* 0x002fca00078ec0ff */
[----:B---3--:R-:W-:Y:S02]  /*0070*/  IMAD R5, R5, 0x80, R0 ;  /* 0x0000008005057824 */ /* 0x008fe400078e0200 */
[----:B------:R-:W-:Y:S02]  /*0080*/  IMAD.MOV.U32 R0, RZ, RZ, RZ ;  /* 0x000000ffff007224 */ /* 0x000fe400078e00ff */
[C---:B--2---:R-:W-:Y:S01]  /*0090*/  IMAD.WIDE R2, R5.reuse, 0x4, R2 ;  /* 0x0000000405027825 */ /* 0x044fe200078e0202 */
[----:B------:R-:W-:-:S13]  /*00a0*/  ISETP.GE.AND P1, PT, R5, 0x800, PT ;  /* 0x000008000500780c */ /* 0x000fda0003f26270 */
[----:B------:R-:W-:Y:S05]  /*00b0*/  @P1 BRA `(.L_x_1) ;  /* 0x0000000000041947 */ /* 0x000fea0003800000 */
[----:B------:R1:W5:Y:S02]  /*00c0*/  LDG.E R0, desc[UR4][R2.64] ;  /* 0x0000000402007981 */ /* 0x000364000c1e1900 */
.L_x_1:
[----:B------:R-:W-:Y:S05]  /*00d0*/  BSYNC B0 ;  /* 0x0000000000007941 */ /* 0x000fea0003800000 */
.L_x_0:
[----:B-----5:R-:W-:-:S04]  /*00e0*/  FSETP.GEU.AND P0, PT, R0, RZ, PT ;  /* 0x000000ff0000720b */ /* 0x020fc80003f0e000 */
[----:B------:R-:W-:Y:S01]  /*00f0*/  FSEL R5, R0, RZ, P0 ;  /* 0x000000ff00057208 */ /* 0x000fe20000000000 */
[----:B------:R-:W-:Y:S08]  /*0100*/  @P1 EXIT ;  /* 0x000000000000194d */ /* 0x000ff00003800000 */
[----:B------:R-:W-:Y:S01]  /*0110*/  STG.E desc[UR4][R2.64], R5 ;  /* 0x0000000502007986 */ /* 0x000fe2000c101904 */
[----:B------:R-:W-:Y:S05]  /*0120*/  EXIT ;  /* 0x000000000000794d */ /* 0x000fea0003800000 */
.L_x_2:
[----:B------:R-:W-:-:S00]  /*0130*/  BRA `(.L_x_2) ;  /* 0xfffffffc00fc7947 */ /* 0x000fc0000383ffff */
[----:B------:R-:W-:-:S00]  /*0140*/  NOP ;  /* 0x0000000000007918 */ /* 0x000fc00000000000 */
        /* <DEDUP_REMOVED lines=11> */
.L_x_3:


//--------------------- .nv.constant0.triton_poi_fused_relu_18 --------------------------
	.section	.nv.constant0.triton_poi_fused_relu_18,"a",@progbits
	.sectionflags	@""
	.align	4
.nv.constant0.triton_poi_fused_relu_18:
	.zero		540
